	.headerflags	@"EF_CUDA_TEXMODE_UNIFIED EF_CUDA_64BIT_ADDRESS EF_CUDA_ACCELERATORS EF_CUDA_SM90 EF_CUDA_VIRTUAL_SM(EF_CUDA_SM90)"
	.elftype	@"ET_EXEC"


//--------------------- .nv.info                  --------------------------
	.section	.nv.info,"",@"SHT_CUDA_INFO"
	.align	4


	//----- nvinfo : EIATTR_REGCOUNT
	.align		4
        /*0000*/ 	.byte	0x04, 0x2f
        /*0002*/ 	.short	(.L_1 - .L_0)
	.align		4
.L_0:
        /*0004*/ 	.word	index@(triton_poi_fused_convolution_hardtanh_hardtanh_backward_31)
        /*0008*/ 	.word	0x0000000e


	//----- nvinfo : EIATTR_MIN_STACK_SIZE
	.align		4
.L_1:
        /*000c*/ 	.byte	0x04, 0x12
        /*000e*/ 	.short	(.L_3 - .L_2)
	.align		4
.L_2:
        /*0010*/ 	.word	index@(triton_poi_fused_convolution_hardtanh_hardtanh_backward_31)
        /*0014*/ 	.word	0x00000000


	//----- nvinfo : EIATTR_FRAME_SIZE
	.align		4
.L_3:
        /*0018*/ 	.byte	0x04, 0x11
        /*001a*/ 	.short	(.L_5 - .L_4)
	.align		4
.L_4:
        /*001c*/ 	.word	index@(triton_poi_fused_convolution_hardtanh_hardtanh_backward_31)
        /*0020*/ 	.word	0x00000000


	//----- nvinfo : EIATTR_MIN_STACK_SIZE
	.align		4
.L_5:
        /*0024*/ 	.byte	0x04, 0x12
        /*0026*/ 	.short	(.L_7 - .L_6)
	.align		4
.L_6:
        /*0028*/ 	.word	index@(triton_poi_fused_convolution_hardtanh_hardtanh_backward_31)
        /*002c*/ 	.word	0x00000000
.L_7:


//--------------------- .nv.info.triton_poi_fused_convolution_hardtanh_hardtanh_backward_31 --------------------------
	.section	.nv.info.triton_poi_fused_convolution_hardtanh_hardtanh_backward_31,"",@"SHT_CUDA_INFO"
	.sectionflags	@""
	.align	4


	//----- nvinfo : EIATTR_CUDA_API_VERSION
	.align		4
        /*0000*/ 	.byte	0x04, 0x37
        /*0002*/ 	.short	(.L_9 - .L_8)
.L_8:
        /*0004*/ 	.word	0x0000007c


	//----- nvinfo : EIATTR_KPARAM_INFO
	.align		4
.L_9:
        /*0008*/ 	.byte	0x04, 0x17
        /*000a*/ 	.short	(.L_11 - .L_10)
.L_10:
        /*000c*/ 	.word	0x00000000
        /*0010*/ 	.short	0x0004
        /*0012*/ 	.short	0x0020
        /*0014*/ 	.byte	0x00, 0xf0, 0x11, 0x00


	//----- nvinfo : EIATTR_KPARAM_INFO
	.align		4
.L_11:
        /*0018*/ 	.byte	0x04, 0x17
        /*001a*/ 	.short	(.L_13 - .L_12)
.L_12:
        /*001c*/ 	.word	0x00000000
        /*0020*/ 	.short	0x0003
        /*0022*/ 	.short	0x0018
        /*0024*/ 	.byte	0x00, 0xf4, 0x21, 0x00


	//----- nvinfo : EIATTR_KPARAM_INFO
	.align		4
.L_13:
        /*0028*/ 	.byte	0x04, 0x17
        /*002a*/ 	.short	(.L_15 - .L_14)
.L_14:
        /*002c*/ 	.word	0x00000000
        /*0030*/ 	.short	0x0002
        /*0032*/ 	.short	0x0010
        /*0034*/ 	.byte	0x00, 0xf4, 0x21, 0x00


	//----- nvinfo : EIATTR_KPARAM_INFO
	.align		4
.L_15:
        /*0038*/ 	.byte	0x04, 0x17
        /*003a*/ 	.short	(.L_17 - .L_16)
.L_16:
        /*003c*/ 	.word	0x00000000
        /*0040*/ 	.short	0x0001
        /*0042*/ 	.short	0x0008
        /*0044*/ 	.byte	0x00, 0xf4, 0x21, 0x00


	//----- nvinfo : EIATTR_KPARAM_INFO
	.align		4
.L_17:
        /*0048*/ 	.byte	0x04, 0x17
        /*004a*/ 	.short	(.L_19 - .L_18)
.L_18:
        /*004c*/ 	.word	0x00000000
        /*0050*/ 	.short	0x0000
        /*0052*/ 	.short	0x0000
        /*0054*/ 	.byte	0x00, 0xf4, 0x21, 0x00


	//----- nvinfo : EIATTR_SPARSE_MMA_MASK
	.align		4
.L_19:
        /*0058*/ 	.byte	0x03, 0x50
        /*005a*/ 	.short	0x0000


	//----- nvinfo : EIATTR_MAXREG_COUNT
	.align		4
        /*005c*/ 	.byte	0x03, 0x1b
        /*005e*/ 	.short	0x00ff


	//----- nvinfo : EIATTR_EXIT_INSTR_OFFSETS
	.align		4
        /*0060*/ 	.byte	0x04, 0x1c
        /*0062*/ 	.short	(.L_21 - .L_20)


	//   ....[0]....
.L_20:
        /*0064*/ 	.word	0x00000220


	//   ....[1]....
        /*0068*/ 	.word	0x00000240


	//----- nvinfo : EIATTR_REQNTID
	.align		4
.L_21:
        /*006c*/ 	.byte	0x04, 0x10
        /*006e*/ 	.short	(.L_23 - .L_22)
.L_22:
        /*0070*/ 	.word	0x00000080
        /*0074*/ 	.word	0x00000001
        /*0078*/ 	.word	0x00000001


	//----- nvinfo : EIATTR_CBANK_PARAM_SIZE
	.align		4
.L_23:
        /*007c*/ 	.byte	0x03, 0x19
        /*007e*/ 	.short	0x0024


	//----- nvinfo : EIATTR_PARAM_CBANK
	.align		4
        /*0080*/ 	.byte	0x04, 0x0a
        /*0082*/ 	.short	(.L_25 - .L_24)
	.align		4
.L_24:
        /*0084*/ 	.word	index@(.nv.constant0.triton_poi_fused_convolution_hardtanh_hardtanh_backward_31)
        /*0088*/ 	.short	0x0210
        /*008a*/ 	.short	0x0024


	//----- nvinfo : EIATTR_SW_WAR
	.align		4
.L_25:
        /*008c*/ 	.byte	0x04, 0x36
        /*008e*/ 	.short	(.L_27 - .L_26)
.L_26:
        /*0090*/ 	.word	0x00000008
.L_27:


//--------------------- .nv.callgraph             --------------------------
	.section	.nv.callgraph,"",@"SHT_CUDA_CALLGRAPH"
	.align	4
	.sectionentsize	8
	.align		4
        /*0000*/ 	.word	0x00000000
	.align		4
        /*0004*/ 	.word	0xffffffff
	.align		4
        /*0008*/ 	.word	0x00000000
	.align		4
        /*000c*/ 	.word	0xfffffffe
	.align		4
        /*0010*/ 	.word	0x00000000
	.align		4
        /*0014*/ 	.word	0xfffffffd
	.align		4
        /*0018*/ 	.word	0x00000000
	.align		4
        /*001c*/ 	.word	0xfffffffc


//--------------------- .text.triton_poi_fused_convolution_hardtanh_hardtanh_backward_31 --------------------------
	.section	.text.triton_poi_fused_convolution_hardtanh_hardtanh_backward_31,"ax",@progbits
	.align	128
        .global         triton_poi_fused_convolution_hardtanh_hardtanh_backward_31
        .type           triton_poi_fused_convolution_hardtanh_hardtanh_backward_31,@function
        .size           triton_poi_fused_convolution_hardtanh_hardtanh_backward_31,(.L_x_1 - triton_poi_fused_convolution_hardtanh_hardtanh_backward_31)
        .other          triton_poi_fused_convolution_hardtanh_hardtanh_backward_31,@"STO_CUDA_ENTRY STV_DEFAULT"
triton_poi_fused_convolution_hardtanh_hardtanh_backward_31:
.text.triton_poi_fused_convolution_hardtanh_hardtanh_backward_31:
[----:B------:R-:W0:Y:S02]  /*0000*/  LDC R1, c[0x0][0x28] ;  /* 0x00000a00ff017b82 */ /* 0x000e240000000800 */
[----:B------:R-:W1:Y:S01]  /*0010*/  S2R R0, SR_TID.X ;  /* 0x0000000000007919 */ /* 0x000e620000002100 */
[----:B------:R-:W2:Y:S01]  /*0020*/  LDC.64 R4, c[0x0][0x218] ;  /* 0x00008600ff047b82 */ /* 0x000ea20000000a00 */
[----:B------:R-:W-:Y:S01]  /*0030*/  ULDC.64 UR4, c[0x0][0x208] ;  /* 0x0000820000047ab9 */ /* 0x000fe20000000a00 */
[----:B------:R-:W-:Y:S01]  /*0040*/  ULDC.64 UR6, c[0x0][0x228] ;  /* 0x00008a0000067ab9 */ /* 0x000fe20000000a00 */
[----:B------:R-:W3:Y:S05]  /*0050*/  S2R R7, SR_CTAID.X ;  /* 0x0000000000077919 */ /* 0x000eea0000002500 */
[----:B------:R-:W4:Y:S01]  /*0060*/  LDC.64 R2, c[0x0][0x210] ;  /* 0x00008400ff027b82 */ /* 0x000f220000000a00 */
[----:B-1----:R-:W-:-:S02]  /*0070*/  LOP3.LUT R0, R0, 0x7f, RZ, 0xc0, !PT ;  /* 0x0000007f00007812 */ /* 0x002fc400078ec0ff */
[----:B---3--:R-:W-:-:S03]  /*0080*/  SHF.R.S32.HI R6, RZ, 0x18, R7 ;  /* 0x00000018ff067819 */ /* 0x008fc60000011407 */
[----:B------:R-:W-:Y:S01]  /*0090*/  IMAD R7, R7, 0x80, R0 ;  /* 0x0000008007077824 */ /* 0x000fe200078e0200 */
[----:B------:R-:W-:-:S03]  /*00a0*/  SGXT R0, R6, 0x1 ;  /* 0x000000010600781a */ /* 0x000fc60000000200 */
[C---:B----4-:R-:W-:Y:S01]  /*00b0*/  IMAD.WIDE R2, R7.reuse, 0x4, R2 ;  /* 0x0000000407027825 */ /* 0x050fe200078e0202 */
[----:B------:R-:W-:Y:S02]  /*00c0*/  ISETP.GE.AND P1, PT, R7, 0x100, PT ;  /* 0x000001000700780c */ /* 0x000fe40003f26270 */
[----:B------:R-:W-:-:S04]  /*00d0*/  LEA.HI R0, R0, R7, RZ, 0x6 ;  /* 0x0000000700007211 */ /* 0x000fc800078f30ff */
[----:B------:R-:W-:-:S05]  /*00e0*/  LOP3.LUT R0, R0, 0xffffffc0, RZ, 0xc0, !PT ;  /* 0xffffffc000007812 */ /* 0x000fca00078ec0ff */
[----:B------:R-:W-:Y:S02]  /*00f0*/  IMAD.IADD R9, R7, 0x1, -R0 ;  /* 0x0000000107097824 */ /* 0x000fe400078e0a00 */
[----:B------:R-:W-:Y:S02]  /*0100*/  IMAD.MOV.U32 R0, RZ, RZ, RZ ;  /* 0x000000ffff007224 */ /* 0x000fe400078e00ff */
[----:B--2---:R-:W-:-:S04]  /*0110*/  IMAD.WIDE R4, R9, 0x4, R4 ;  /* 0x0000000409047825 */ /* 0x004fc800078e0204 */
[----:B------:R-:W-:Y:S01]  /*0120*/  IMAD.MOV.U32 R9, RZ, RZ, RZ ;  /* 0x000000ffff097224 */ /* 0x000fe200078e00ff */
[----:B------:R-:W2:Y:S05]  /*0130*/  @!P1 LDG.E R0, desc[UR4][R2.64] ;  /* 0x0000000402009981 */ /* 0x000eaa000c1e1900 */
[----:B------:R-:W2:Y:S01]  /*0140*/  @!P1 LDG.E.EL R9, desc[UR4][R4.64] ;  /* 0x0000000404099981 */ /* 0x000ea2000c2e1900 */
[----:B------:R-:W-:Y:S01]  /*0150*/  IADD3 R6, P4, R7, UR6, RZ ;  /* 0x0000000607067c10 */ /* 0x000fe2000ff9e0ff */
[----:B--2---:R-:W-:Y:S02]  /*0160*/  FADD R0, R9, R0 ;  /* 0x0000000009007221 */ /* 0x004fe40000000000 */
[----:B------:R-:W1:Y:S03]  /*0170*/  LDC.64 R8, c[0x0][0x220] ;  /* 0x00008800ff087b82 */ /* 0x000e660000000a00 */
[----:B------:R-:W-:-:S04]  /*0180*/  FSETP.GTU.AND P0, PT, R0, RZ, PT ;  /* 0x000000ff0000720b */ /* 0x000fc80003f0c000 */
[C---:B------:R-:W-:Y:S02]  /*0190*/  FSEL R11, R0.reuse, RZ, P0 ;  /* 0x000000ff000b7208 */ /* 0x040fe40000000000 */
[----:B------:R-:W-:Y:S02]  /*01a0*/  FSETP.GE.OR P0, PT, R0, 6, !P0 ;  /* 0x40c000000000780b */ /* 0x000fe40004706400 */
[C---:B------:R-:W-:Y:S02]  /*01b0*/  FSETP.GEU.AND P3, PT, R11.reuse, 6, PT ;  /* 0x40c000000b00780b */ /* 0x040fe40003f6e000 */
[----:B------:R-:W-:Y:S02]  /*01c0*/  FSETP.NAN.AND P2, PT, R11, R11, PT ;  /* 0x0000000b0b00720b */ /* 0x000fe40003f48000 */
[----:B------:R-:W-:Y:S01]  /*01d0*/  SEL R5, RZ, 0x1, !P0 ;  /* 0x00000001ff057807 */ /* 0x000fe20004000000 */
[----:B-1----:R-:W-:-:S08]  /*01e0*/  IMAD.WIDE R2, R7, 0x4, R8 ;  /* 0x0000000407027825 */ /* 0x002fd000078e0208 */
[----:B------:R-:W-:Y:S02]  /*01f0*/  @P3 SEL R11, R11, 0x40c00000, P2 ;  /* 0x40c000000b0b3807 */ /* 0x000fe40001000000 */
[----:B------:R-:W-:-:S03]  /*0200*/  LEA.HI.X.SX32 R7, R7, UR7, 0x1, P4 ;  /* 0x0000000707077c11 */ /* 0x000fc6000a0f0eff */
[----:B------:R1:W-:Y:S01]  /*0210*/  @!P1 STG.E desc[UR4][R2.64], R11 ;  /* 0x0000000b02009986 */ /* 0x0003e2000c101904 */
[----:B------:R-:W-:Y:S05]  /*0220*/  @P1 EXIT ;  /* 0x000000000000194d */ /* 0x000fea0003800000 */
[----:B------:R-:W-:Y:S01]  /*0230*/  STG.E.U8 desc[UR4][R6.64], R5 ;  /* 0x0000000506007986 */ /* 0x000fe2000c101104 */
[----:B------:R-:W-:Y:S05]  /*0240*/  EXIT ;  /* 0x000000000000794d */ /* 0x000fea0003800000 */
.L_x_0:
[----:B------:R-:W-:-:S00]  /*0250*/  BRA `(.L_x_0) ;  /* 0xfffffffc00fc7947 */ /* 0x000fc0000383ffff */
[----:B------:R-:W-:-:S00]  /*0260*/  NOP ;  /* 0x0000000000007918 */ /* 0x000fc00000000000 */
        /* <DEDUP_REMOVED lines=9> */
.L_x_1:


//--------------------- .nv.constant0.triton_poi_fused_convolution_hardtanh_hardtanh_backward_31 --------------------------
	.section	.nv.constant0.triton_poi_fused_convolution_hardtanh_hardtanh_backward_31,"a",@progbits
	.sectionflags	@""
	.align	4
.nv.constant0.triton_poi_fused_convolution_hardtanh_hardtanh_backward_31:
	.zero		564
